	.headerflags	@"EF_CUDA_TEXMODE_UNIFIED EF_CUDA_64BIT_ADDRESS EF_CUDA_ACCELERATORS EF_CUDA_SM90 EF_CUDA_VIRTUAL_SM(EF_CUDA_SM90)"
	.elftype	@"ET_EXEC"


//--------------------- .nv.info                  --------------------------
	.section	.nv.info,"",@"SHT_CUDA_INFO"
	.align	4


	//----- nvinfo : EIATTR_REGCOUNT
	.align		4
        /*0000*/ 	.byte	0x04, 0x2f
        /*0002*/ 	.short	(.L_1 - .L_0)
	.align		4
.L_0:
        /*0004*/ 	.word	index@(triton_poi_fused_cat_0)
        /*0008*/ 	.word	0x0000000c


	//----- nvinfo : EIATTR_MIN_STACK_SIZE
	.align		4
.L_1:
        /*000c*/ 	.byte	0x04, 0x12
        /*000e*/ 	.short	(.L_3 - .L_2)
	.align		4
.L_2:
        /*0010*/ 	.word	index@(triton_poi_fused_cat_0)
        /*0014*/ 	.word	0x00000000


	//----- nvinfo : EIATTR_FRAME_SIZE
	.align		4
.L_3:
        /*0018*/ 	.byte	0x04, 0x11
        /*001a*/ 	.short	(.L_5 - .L_4)
	.align		4
.L_4:
        /*001c*/ 	.word	index@(triton_poi_fused_cat_0)
        /*0020*/ 	.word	0x00000000


	//----- nvinfo : EIATTR_MIN_STACK_SIZE
	.align		4
.L_5:
        /*0024*/ 	.byte	0x04, 0x12
        /*0026*/ 	.short	(.L_7 - .L_6)
	.align		4
.L_6:
        /*0028*/ 	.word	index@(triton_poi_fused_cat_0)
        /*002c*/ 	.word	0x00000000
.L_7:


//--------------------- .nv.info.triton_poi_fused_cat_0 --------------------------
	.section	.nv.info.triton_poi_fused_cat_0,"",@"SHT_CUDA_INFO"
	.sectionflags	@""
	.align	4


	//----- nvinfo : EIATTR_CUDA_API_VERSION
	.align		4
        /*0000*/ 	.byte	0x04, 0x37
        /*0002*/ 	.short	(.L_9 - .L_8)
.L_8:
        /*0004*/ 	.word	0x0000007c


	//----- nvinfo : EIATTR_KPARAM_INFO
	.align		4
.L_9:
        /*0008*/ 	.byte	0x04, 0x17
        /*000a*/ 	.short	(.L_11 - .L_10)
.L_10:
        /*000c*/ 	.word	0x00000000
        /*0010*/ 	.short	0x0002
        /*0012*/ 	.short	0x0010
        /*0014*/ 	.byte	0x00, 0xf0, 0x11, 0x00


	//----- nvinfo : EIATTR_KPARAM_INFO
	.align		4
.L_11:
        /*0018*/ 	.byte	0x04, 0x17
        /*001a*/ 	.short	(.L_13 - .L_12)
.L_12:
        /*001c*/ 	.word	0x00000000
        /*0020*/ 	.short	0x0001
        /*0022*/ 	.short	0x0008
        /*0024*/ 	.byte	0x00, 0xf4, 0x21, 0x00


	//----- nvinfo : EIATTR_KPARAM_INFO
	.align		4
.L_13:
        /*0028*/ 	.byte	0x04, 0x17
        /*002a*/ 	.short	(.L_15 - .L_14)
.L_14:
        /*002c*/ 	.word	0x00000000
        /*0030*/ 	.short	0x0000
        /*0032*/ 	.short	0x0000
        /*0034*/ 	.byte	0x00, 0xf4, 0x21, 0x00


	//----- nvinfo : EIATTR_SPARSE_MMA_MASK
	.align		4
.L_15:
        /*0038*/ 	.byte	0x03, 0x50
        /*003a*/ 	.short	0x0000


	//----- nvinfo : EIATTR_MAXREG_COUNT
	.align		4
        /*003c*/ 	.byte	0x03, 0x1b
        /*003e*/ 	.short	0x00ff


	//----- nvinfo : EIATTR_EXIT_INSTR_OFFSETS
	.align		4
        /*0040*/ 	.byte	0x04, 0x1c
        /*0042*/ 	.short	(.L_17 - .L_16)


	//   ....[0]....
.L_16:
        /*0044*/ 	.word	0x00000230


	//   ....[1]....
        /*0048*/ 	.word	0x00000250


	//----- nvinfo : EIATTR_REQNTID
	.align		4
.L_17:
        /*004c*/ 	.byte	0x04, 0x10
        /*004e*/ 	.short	(.L_19 - .L_18)
.L_18:
        /*0050*/ 	.word	0x00000080
        /*0054*/ 	.word	0x00000001
        /*0058*/ 	.word	0x00000001


	//----- nvinfo : EIATTR_CBANK_PARAM_SIZE
	.align		4
.L_19:
        /*005c*/ 	.byte	0x03, 0x19
        /*005e*/ 	.short	0x0014


	//----- nvinfo : EIATTR_PARAM_CBANK
	.align		4
        /*0060*/ 	.byte	0x04, 0x0a
        /*0062*/ 	.short	(.L_21 - .L_20)
	.align		4
.L_20:
        /*0064*/ 	.word	index@(.nv.constant0.triton_poi_fused_cat_0)
        /*0068*/ 	.short	0x0210
        /*006a*/ 	.short	0x0014


	//----- nvinfo : EIATTR_SW_WAR
	.align		4
.L_21:
        /*006c*/ 	.byte	0x04, 0x36
        /*006e*/ 	.short	(.L_23 - .L_22)
.L_22:
        /*0070*/ 	.word	0x00000008
.L_23:


//--------------------- .nv.callgraph             --------------------------
	.section	.nv.callgraph,"",@"SHT_CUDA_CALLGRAPH"
	.align	4
	.sectionentsize	8
	.align		4
        /*0000*/ 	.word	0x00000000
	.align		4
        /*0004*/ 	.word	0xffffffff
	.align		4
        /*0008*/ 	.word	0x00000000
	.align		4
        /*000c*/ 	.word	0xfffffffe
	.align		4
        /*0010*/ 	.word	0x00000000
	.align		4
        /*0014*/ 	.word	0xfffffffd
	.align		4
        /*0018*/ 	.word	0x00000000
	.align		4
        /*001c*/ 	.word	0xfffffffc


//--------------------- .text.triton_poi_fused_cat_0 --------------------------
	.section	.text.triton_poi_fused_cat_0,"ax",@progbits
	.align	128
        .global         triton_poi_fused_cat_0
        .type           triton_poi_fused_cat_0,@function
        .size           triton_poi_fused_cat_0,(.L_x_1 - triton_poi_fused_cat_0)
        .other          triton_poi_fused_cat_0,@"STO_CUDA_ENTRY STV_DEFAULT"
triton_poi_fused_cat_0:
.text.triton_poi_fused_cat_0:
[----:B------:R-:W0:Y:S02]  /*0000*/  LDC R1, c[0x0][0x28] ;  /* 0x00000a00ff017b82 */ /* 0x000e240000000800 */
[----:B------:R-:W1:Y:S01]  /*0010*/  S2R R0, SR_TID.X ;  /* 0x0000000000007919 */ /* 0x000e620000002100 */
[----:B------:R-:W-:Y:S01]  /*0020*/  ULDC.64 UR4, c[0x0][0x208] ;  /* 0x0000820000047ab9 */ /* 0x000fe20000000a00 */
[----:B------:R-:W2:Y:S01]  /*0030*/  S2R R7, SR_CTAID.X ;  /* 0x0000000000077919 */ /* 0x000ea20000002500 */
[----:B-1----:R-:W-:Y:S02]  /*0040*/  LOP3.LUT R0, R0, 0x7f, RZ, 0xc0, !PT ;  /* 0x0000007f00007812 */ /* 0x002fe400078ec0ff */
[----:B--2---:R-:W-:-:S03]  /*0050*/  SHF.R.S32.HI R2, RZ, 0x18, R7 ;  /* 0x00000018ff027819 */ /* 0x004fc60000011407 */
[----:B------:R-:W-:Y:S01]  /*0060*/  IMAD R7, R7, 0x80, R0 ;  /* 0x0000008007077824 */ /* 0x000fe200078e0200 */
[----:B------:R-:W-:Y:S02]  /*0070*/  SGXT R0, R2, 0x1 ;  /* 0x000000010200781a */ /* 0x000fe40000000200 */
[----:B------:R-:W1:Y:S02]  /*0080*/  LDC.64 R2, c[0x0][0x210] ;  /* 0x00008400ff027b82 */ /* 0x000e640000000a00 */
[----:B------:R-:W-:Y:S02]  /*0090*/  SHF.R.S32.HI R6, RZ, 0x1f, R7 ;  /* 0x0000001fff067819 */ /* 0x000fe40000011407 */
[-C--:B------:R-:W-:Y:S02]  /*00a0*/  LEA.HI R0, R0, R7.reuse, RZ, 0x2 ;  /* 0x0000000700007211 */ /* 0x080fe400078f10ff */
[----:B------:R-:W-:Y:S02]  /*00b0*/  LEA.HI R6, R6, R7, RZ, 0x5 ;  /* 0x0000000706067211 */ /* 0x000fe400078f28ff */
[----:B------:R-:W-:-:S02]  /*00c0*/  SHF.R.S32.HI R0, RZ, 0x2, R0 ;  /* 0x00000002ff007819 */ /* 0x000fc40000011400 */
[----:B------:R-:W-:Y:S02]  /*00d0*/  ISETP.GE.AND P0, PT, R7, 0x80, PT ;  /* 0x000000800700780c */ /* 0x000fe40003f06270 */
[----:B------:R-:W-:-:S04]  /*00e0*/  LEA.HI R4, R0, R0, RZ, 0x3 ;  /* 0x0000000000047211 */ /* 0x000fc800078f18ff */
[----:B------:R-:W-:Y:S02]  /*00f0*/  LOP3.LUT R5, R4, 0xfffffff8, RZ, 0xc0, !PT ;  /* 0xfffffff804057812 */ /* 0x000fe400078ec0ff */
[----:B------:R-:W-:Y:S02]  /*0100*/  LOP3.LUT R4, R6, 0xffffffe0, RZ, 0xc0, !PT ;  /* 0xffffffe006047812 */ /* 0x000fe400078ec0ff */
[----:B------:R-:W-:Y:S01]  /*0110*/  SHF.R.S32.HI R6, RZ, 0x5, R6 ;  /* 0x00000005ff067819 */ /* 0x000fe20000011406 */
[----:B------:R-:W-:Y:S02]  /*0120*/  IMAD.IADD R5, R0, 0x1, -R5 ;  /* 0x0000000100057824 */ /* 0x000fe400078e0a05 */
[----:B------:R-:W-:Y:S02]  /*0130*/  IMAD.IADD R9, R7, 0x1, -R4 ;  /* 0x0000000107097824 */ /* 0x000fe400078e0a04 */
[----:B------:R-:W-:Y:S01]  /*0140*/  IMAD.MOV.U32 R0, RZ, RZ, RZ ;  /* 0x000000ffff007224 */ /* 0x000fe200078e00ff */
[C---:B------:R-:W-:Y:S01]  /*0150*/  ISETP.GE.AND P1, PT, R5.reuse, 0x4, PT ;  /* 0x000000040500780c */ /* 0x040fe20003f26270 */
[----:B------:R-:W-:Y:S01]  /*0160*/  IMAD R9, R6, 0x10, R9 ;  /* 0x0000001006097824 */ /* 0x000fe200078e0209 */
[----:B------:R-:W-:Y:S01]  /*0170*/  ISETP.GT.AND P3, PT, R5, 0x3, !P0 ;  /* 0x000000030500780c */ /* 0x000fe20004764270 */
[----:B------:R-:W-:Y:S01]  /*0180*/  IMAD.MOV.U32 R6, RZ, RZ, RZ ;  /* 0x000000ffff067224 */ /* 0x000fe200078e00ff */
[----:B------:R-:W-:Y:S01]  /*0190*/  ISETP.LT.AND P2, PT, R7, 0x80, !P1 ;  /* 0x000000800700780c */ /* 0x000fe20004f41270 */
[----:B-1----:R-:W-:Y:S01]  /*01a0*/  IMAD.WIDE R2, R9, 0x4, R2 ;  /* 0x0000000409027825 */ /* 0x002fe200078e0202 */
[----:B------:R-:W1:Y:S09]  /*01b0*/  LDC.64 R4, c[0x0][0x218] ;  /* 0x00008600ff047b82 */ /* 0x000e720000000a00 */
[----:B------:R-:W2:Y:S04]  /*01c0*/  @P3 LDG.E R6, desc[UR4][R2.64+0xc0] ;  /* 0x0000c00402063981 */ /* 0x000ea8000c1e1900 */
[----:B------:R-:W3:Y:S01]  /*01d0*/  @P2 LDG.E R0, desc[UR4][R2.64] ;  /* 0x0000000402002981 */ /* 0x000ee2000c1e1900 */
[----:B-1----:R-:W-:Y:S01]  /*01e0*/  IMAD.WIDE R4, R7, 0x4, R4 ;  /* 0x0000000407047825 */ /* 0x002fe200078e0204 */
[----:B--2---:R-:W-:-:S02]  /*01f0*/  SEL R6, R6, RZ, P3 ;  /* 0x000000ff06067207 */ /* 0x004fc40001800000 */
[----:B---3--:R-:W-:Y:S02]  /*0200*/  SEL R9, R0, RZ, P2 ;  /* 0x000000ff00097207 */ /* 0x008fe40001000000 */
[----:B------:R-:W-:-:S04]  /*0210*/  FSETP.GEU.AND P2, PT, R6, RZ, PT ;  /* 0x000000ff0600720b */ /* 0x000fc80003f4e000 */
[----:B------:R-:W-:Y:S01]  /*0220*/  @P1 FSEL R9, R6, RZ, P2 ;  /* 0x000000ff06091208 */ /* 0x000fe20001000000 */
[----:B------:R-:W-:Y:S08]  /*0230*/  @P0 EXIT ;  /* 0x000000000000094d */ /* 0x000ff00003800000 */
[----:B------:R-:W-:Y:S01]  /*0240*/  STG.E desc[UR4][R4.64], R9 ;  /* 0x0000000904007986 */ /* 0x000fe2000c101904 */
[----:B------:R-:W-:Y:S05]  /*0250*/  EXIT ;  /* 0x000000000000794d */ /* 0x000fea0003800000 */
.L_x_0:
[----:B------:R-:W-:-:S00]  /*0260*/  BRA `(.L_x_0) ;  /* 0xfffffffc00fc7947 */ /* 0x000fc0000383ffff */
[----:B------:R-:W-:-:S00]  /*0270*/  NOP ;  /* 0x0000000000007918 */ /* 0x000fc00000000000 */
        /* <DEDUP_REMOVED lines=8> */
.L_x_1:


//--------------------- .nv.constant0.triton_poi_fused_cat_0 --------------------------
	.section	.nv.constant0.triton_poi_fused_cat_0,"a",@progbits
	.sectionflags	@""
	.align	4
.nv.constant0.triton_poi_fused_cat_0:
	.zero		548
